	.headerflags	@"EF_CUDA_TEXMODE_UNIFIED EF_CUDA_64BIT_ADDRESS EF_CUDA_ACCELERATORS EF_CUDA_SM90 EF_CUDA_VIRTUAL_SM(EF_CUDA_SM90)"
	.elftype	@"ET_EXEC"


//--------------------- .nv.info                  --------------------------
	.section	.nv.info,"",@"SHT_CUDA_INFO"
	.align	4


	//----- nvinfo : EIATTR_REGCOUNT
	.align		4
        /*0000*/ 	.byte	0x04, 0x2f
        /*0002*/ 	.short	(.L_1 - .L_0)
	.align		4
.L_0:
        /*0004*/ 	.word	index@(triton_poi_fused_cat_1)
        /*0008*/ 	.word	0x00000010


	//----- nvinfo : EIATTR_MIN_STACK_SIZE
	.align		4
.L_1:
        /*000c*/ 	.byte	0x04, 0x12
        /*000e*/ 	.short	(.L_3 - .L_2)
	.align		4
.L_2:
        /*0010*/ 	.word	index@(triton_poi_fused_cat_1)
        /*0014*/ 	.word	0x00000000


	//----- nvinfo : EIATTR_FRAME_SIZE
	.align		4
.L_3:
        /*0018*/ 	.byte	0x04, 0x11
        /*001a*/ 	.short	(.L_5 - .L_4)
	.align		4
.L_4:
        /*001c*/ 	.word	index@(triton_poi_fused_cat_1)
        /*0020*/ 	.word	0x00000000


	//----- nvinfo : EIATTR_MIN_STACK_SIZE
	.align		4
.L_5:
        /*0024*/ 	.byte	0x04, 0x12
        /*0026*/ 	.short	(.L_7 - .L_6)
	.align		4
.L_6:
        /*0028*/ 	.word	index@(triton_poi_fused_cat_1)
        /*002c*/ 	.word	0x00000000
.L_7:


//--------------------- .nv.info.triton_poi_fused_cat_1 --------------------------
	.section	.nv.info.triton_poi_fused_cat_1,"",@"SHT_CUDA_INFO"
	.sectionflags	@""
	.align	4


	//----- nvinfo : EIATTR_CUDA_API_VERSION
	.align		4
        /*0000*/ 	.byte	0x04, 0x37
        /*0002*/ 	.short	(.L_9 - .L_8)
.L_8:
        /*0004*/ 	.word	0x0000007c


	//----- nvinfo : EIATTR_KPARAM_INFO
	.align		4
.L_9:
        /*0008*/ 	.byte	0x04, 0x17
        /*000a*/ 	.short	(.L_11 - .L_10)
.L_10:
        /*000c*/ 	.word	0x00000000
        /*0010*/ 	.short	0x0004
        /*0012*/ 	.short	0x0020
        /*0014*/ 	.byte	0x00, 0xf0, 0x11, 0x00


	//----- nvinfo : EIATTR_KPARAM_INFO
	.align		4
.L_11:
        /*0018*/ 	.byte	0x04, 0x17
        /*001a*/ 	.short	(.L_13 - .L_12)
.L_12:
        /*001c*/ 	.word	0x00000000
        /*0020*/ 	.short	0x0003
        /*0022*/ 	.short	0x0018
        /*0024*/ 	.byte	0x00, 0xf4, 0x21, 0x00


	//----- nvinfo : EIATTR_KPARAM_INFO
	.align		4
.L_13:
        /*0028*/ 	.byte	0x04, 0x17
        /*002a*/ 	.short	(.L_15 - .L_14)
.L_14:
        /*002c*/ 	.word	0x00000000
        /*0030*/ 	.short	0x0002
        /*0032*/ 	.short	0x0010
        /*0034*/ 	.byte	0x00, 0xf4, 0x21, 0x00


	//----- nvinfo : EIATTR_KPARAM_INFO
	.align		4
.L_15:
        /*0038*/ 	.byte	0x04, 0x17
        /*003a*/ 	.short	(.L_17 - .L_16)
.L_16:
        /*003c*/ 	.word	0x00000000
        /*0040*/ 	.short	0x0001
        /*0042*/ 	.short	0x0008
        /*0044*/ 	.byte	0x00, 0xf4, 0x21, 0x00


	//----- nvinfo : EIATTR_KPARAM_INFO
	.align		4
.L_17:
        /*0048*/ 	.byte	0x04, 0x17
        /*004a*/ 	.short	(.L_19 - .L_18)
.L_18:
        /*004c*/ 	.word	0x00000000
        /*0050*/ 	.short	0x0000
        /*0052*/ 	.short	0x0000
        /*0054*/ 	.byte	0x00, 0xf4, 0x21, 0x00


	//----- nvinfo : EIATTR_SPARSE_MMA_MASK
	.align		4
.L_19:
        /*0058*/ 	.byte	0x03, 0x50
        /*005a*/ 	.short	0x0000


	//----- nvinfo : EIATTR_MAXREG_COUNT
	.align		4
        /*005c*/ 	.byte	0x03, 0x1b
        /*005e*/ 	.short	0x00ff


	//----- nvinfo : EIATTR_EXIT_INSTR_OFFSETS
	.align		4
        /*0060*/ 	.byte	0x04, 0x1c
        /*0062*/ 	.short	(.L_21 - .L_20)


	//   ....[0]....
.L_20:
        /*0064*/ 	.word	0x00000340


	//   ....[1]....
        /*0068*/ 	.word	0x00000360


	//----- nvinfo : EIATTR_REQNTID
	.align		4
.L_21:
        /*006c*/ 	.byte	0x04, 0x10
        /*006e*/ 	.short	(.L_23 - .L_22)
.L_22:
        /*0070*/ 	.word	0x00000080
        /*0074*/ 	.word	0x00000001
        /*0078*/ 	.word	0x00000001


	//----- nvinfo : EIATTR_CBANK_PARAM_SIZE
	.align		4
.L_23:
        /*007c*/ 	.byte	0x03, 0x19
        /*007e*/ 	.short	0x0024


	//----- nvinfo : EIATTR_PARAM_CBANK
	.align		4
        /*0080*/ 	.byte	0x04, 0x0a
        /*0082*/ 	.short	(.L_25 - .L_24)
	.align		4
.L_24:
        /*0084*/ 	.word	index@(.nv.constant0.triton_poi_fused_cat_1)
        /*0088*/ 	.short	0x0210
        /*008a*/ 	.short	0x0024


	//----- nvinfo : EIATTR_SW_WAR
	.align		4
.L_25:
        /*008c*/ 	.byte	0x04, 0x36
        /*008e*/ 	.short	(.L_27 - .L_26)
.L_26:
        /*0090*/ 	.word	0x00000008
.L_27:


//--------------------- .nv.callgraph             --------------------------
	.section	.nv.callgraph,"",@"SHT_CUDA_CALLGRAPH"
	.align	4
	.sectionentsize	8
	.align		4
        /*0000*/ 	.word	0x00000000
	.align		4
        /*0004*/ 	.word	0xffffffff
	.align		4
        /*0008*/ 	.word	0x00000000
	.align		4
        /*000c*/ 	.word	0xfffffffe
	.align		4
        /*0010*/ 	.word	0x00000000
	.align		4
        /*0014*/ 	.word	0xfffffffd
	.align		4
        /*0018*/ 	.word	0x00000000
	.align		4
        /*001c*/ 	.word	0xfffffffc


//--------------------- .text.triton_poi_fused_cat_1 --------------------------
	.section	.text.triton_poi_fused_cat_1,"ax",@progbits
	.align	128
        .global         triton_poi_fused_cat_1
        .type           triton_poi_fused_cat_1,@function
        .size           triton_poi_fused_cat_1,(.L_x_1 - triton_poi_fused_cat_1)
        .other          triton_poi_fused_cat_1,@"STO_CUDA_ENTRY STV_DEFAULT"
triton_poi_fused_cat_1:
.text.triton_poi_fused_cat_1:
[----:B------:R-:W0:Y:S02]  /*0000*/  LDC R1, c[0x0][0x28] ;  /* 0x00000a00ff017b82 */ /* 0x000e240000000800 */
[----:B------:R-:W1:Y:S01]  /*0010*/  S2R R0, SR_TID.X ;  /* 0x0000000000007919 */ /* 0x000e620000002100 */
[----:B------:R-:W2:Y:S01]  /*0020*/  LDC.64 R4, c[0x0][0x210] ;  /* 0x00008400ff047b82 */ /* 0x000ea20000000a00 */
[----:B------:R-:W-:Y:S01]  /*0030*/  ULDC.64 UR4, c[0x0][0x208] ;  /* 0x0000820000047ab9 */ /* 0x000fe20000000a00 */
[----:B------:R-:W-:Y:S01]  /*0040*/  ULDC.64 UR6, c[0x0][0x220] ;  /* 0x0000880000067ab9 */ /* 0x000fe20000000a00 */
[----:B------:R-:W3:Y:S01]  /*0050*/  S2R R3, SR_CTAID.X ;  /* 0x0000000000037919 */ /* 0x000ee20000002500 */
[----:B-1----:R-:W-:-:S05]  /*0060*/  LOP3.LUT R0, R0, 0x7f, RZ, 0xc0, !PT ;  /* 0x0000007f00007812 */ /* 0x002fca00078ec0ff */
[----:B---3--:R-:W-:-:S04]  /*0070*/  IMAD R0, R3, 0x80, R0 ;  /* 0x0000008003007824 */ /* 0x008fc800078e0200 */
[----:B------:R-:W-:Y:S01]  /*0080*/  IMAD.HI R9, R0, 0x3e0f83e1, RZ ;  /* 0x3e0f83e100097827 */ /* 0x000fe200078e02ff */
[----:B------:R-:W-:-:S04]  /*0090*/  SHF.R.S32.HI R3, RZ, 0x1f, R0 ;  /* 0x0000001fff037819 */ /* 0x000fc80000011400 */
[----:B------:R-:W-:Y:S02]  /*00a0*/  LEA.HI R6, R3, R0, RZ, 0x4 ;  /* 0x0000000003067211 */ /* 0x000fe400078f20ff */
[----:B------:R-:W-:Y:S02]  /*00b0*/  SHF.R.U32.HI R10, RZ, 0x1f, R9 ;  /* 0x0000001fff0a7819 */ /* 0x000fe40000011609 */
[----:B------:R-:W-:Y:S02]  /*00c0*/  SHF.R.S32.HI R7, RZ, 0x4, R6 ;  /* 0x00000004ff077819 */ /* 0x000fe40000011406 */
[----:B------:R-:W-:Y:S01]  /*00d0*/  LEA.HI.SX32 R11, R9, R10, 0x17 ;  /* 0x0000000a090b7211 */ /* 0x000fe200078fbaff */
[----:B------:R-:W-:Y:S02]  /*00e0*/  IMAD.MOV.U32 R10, RZ, RZ, RZ ;  /* 0x000000ffff0a7224 */ /* 0x000fe400078e00ff */
[----:B------:R-:W-:-:S05]  /*00f0*/  IMAD.HI R2, R7, 0x3e0f83e1, RZ ;  /* 0x3e0f83e107027827 */ /* 0x000fca00078e02ff */
[----:B------:R-:W-:-:S04]  /*0100*/  SHF.R.U32.HI R3, RZ, 0x1f, R2 ;  /* 0x0000001fff037819 */ /* 0x000fc80000011602 */
[----:B------:R-:W-:Y:S02]  /*0110*/  LEA.HI.SX32 R8, R2, R3, 0x1b ;  /* 0x0000000302087211 */ /* 0x000fe400078fdaff */
[----:B------:R-:W1:Y:S03]  /*0120*/  LDC.64 R2, c[0x0][0x218] ;  /* 0x00008600ff027b82 */ /* 0x000e660000000a00 */
[----:B------:R-:W-:Y:S02]  /*0130*/  IMAD R7, R8, -0x84, R7 ;  /* 0xffffff7c08077824 */ /* 0x000fe400078e0207 */
[----:B------:R-:W-:-:S03]  /*0140*/  IMAD R8, R11, -0x840, R0 ;  /* 0xfffff7c00b087824 */ /* 0x000fc600078e0200 */
[----:B------:R-:W-:Y:S01]  /*0150*/  ISETP.GE.AND P1, PT, R7, 0x80, PT ;  /* 0x000000800700780c */ /* 0x000fe20003f26270 */
[----:B------:R-:W-:Y:S02]  /*0160*/  IMAD R9, R11, 0x800, R8 ;  /* 0x000008000b097824 */ /* 0x000fe400078e0208 */
[----:B------:R-:W-:Y:S01]  /*0170*/  IMAD.MOV.U32 R8, RZ, RZ, RZ ;  /* 0x000000ffff087224 */ /* 0x000fe200078e00ff */
[----:B------:R-:W-:Y:S01]  /*0180*/  ISETP.LT.AND P3, PT, R0, 0x2100, !P1 ;  /* 0x000021000000780c */ /* 0x000fe20004f61270 */
[----:B--2---:R-:W-:Y:S01]  /*0190*/  IMAD.WIDE R4, R9, 0x4, R4 ;  /* 0x0000000409047825 */ /* 0x004fe200078e0204 */
[----:B------:R-:W-:-:S03]  /*01a0*/  LOP3.LUT R9, R6, 0xfffffff0, RZ, 0xc0, !PT ;  /* 0xfffffff006097812 */ /* 0x000fc600078ec0ff */
[----:B------:R-:W-:Y:S02]  /*01b0*/  IMAD.SHL.U32 R11, R11, 0x40, RZ ;  /* 0x000000400b0b7824 */ /* 0x000fe400078e00ff */
[C---:B------:R-:W-:Y:S02]  /*01c0*/  IMAD.IADD R9, R0.reuse, 0x1, -R9 ;  /* 0x0000000100097824 */ /* 0x040fe400078e0a09 */
[C---:B------:R-:W-:Y:S02]  /*01d0*/  IMAD.SHL.U32 R6, R7.reuse, 0x10, RZ ;  /* 0x0000001007067824 */ /* 0x040fe400078e00ff */
[----:B-1----:R-:W-:Y:S02]  /*01e0*/  IMAD.WIDE R2, R7, 0x4, R2 ;  /* 0x0000000407027825 */ /* 0x002fe400078e0202 */
[----:B------:R-:W2:Y:S01]  /*01f0*/  @P3 LDG.E R8, desc[UR4][R4.64] ;  /* 0x0000000404083981 */ /* 0x000ea2000c1e1900 */
[--C-:B------:R-:W-:Y:S02]  /*0200*/  SHF.R.S32.HI R13, RZ, 0x1f, R11.reuse ;  /* 0x0000001fff0d7819 */ /* 0x100fe4000001140b */
[----:B------:R-:W-:Y:S01]  /*0210*/  ISETP.GE.AND P0, PT, R0, 0x2100, PT ;  /* 0x000021000000780c */ /* 0x000fe20003f06270 */
[----:B------:R1:W3:Y:S01]  /*0220*/  @P3 LDG.E.EL R10, desc[UR4][R2.64] ;  /* 0x00000004020a3981 */ /* 0x0002e2000c2e1900 */
[----:B------:R-:W-:-:S02]  /*0230*/  IADD3 R11, P4, P5, R6, R9, R11 ;  /* 0x00000009060b7210 */ /* 0x000fc40007d9e00b */
[----:B------:R-:W-:Y:S02]  /*0240*/  SHF.R.S32.HI R9, RZ, 0x1f, R9 ;  /* 0x0000001fff097819 */ /* 0x000fe40000011409 */
[----:B------:R-:W-:Y:S02]  /*0250*/  SHF.R.S32.HI R6, RZ, 0x1f, R6 ;  /* 0x0000001fff067819 */ /* 0x000fe40000011406 */
[----:B------:R-:W-:Y:S02]  /*0260*/  ISETP.GT.AND P2, PT, R7, 0x7f, !P0 ;  /* 0x0000007f0700780c */ /* 0x000fe40004744270 */
[----:B------:R-:W-:Y:S01]  /*0270*/  IADD3.X R6, R6, R9, R13, P4, P5 ;  /* 0x0000000906067210 */ /* 0x000fe200027ea40d */
[----:B-1----:R-:W1:Y:S01]  /*0280*/  LDC.64 R2, c[0x0][0x228] ;  /* 0x00008a00ff027b82 */ /* 0x002e620000000a00 */
[----:B------:R-:W-:-:S04]  /*0290*/  LEA R4, P4, R11, UR6, 0x2 ;  /* 0x000000060b047c11 */ /* 0x000fc8000f8810ff */
[----:B------:R-:W-:Y:S01]  /*02a0*/  LEA.HI.X R5, R11, UR7, R6, 0x2, P4 ;  /* 0x000000070b057c11 */ /* 0x000fe2000a0f1406 */
[----:B------:R-:W-:-:S06]  /*02b0*/  IMAD.MOV.U32 R6, RZ, RZ, RZ ;  /* 0x000000ffff067224 */ /* 0x000fcc00078e00ff */
[----:B------:R-:W4:Y:S01]  /*02c0*/  @P2 LDG.E R6, desc[UR4][R4.64+-0x2000] ;  /* 0xffe0000404062981 */ /* 0x000f22000c1e1900 */
[----:B-1----:R-:W-:Y:S01]  /*02d0*/  IMAD.WIDE R2, R0, 0x4, R2 ;  /* 0x0000000400027825 */ /* 0x002fe200078e0202 */
[----:B--2---:R-:W-:Y:S02]  /*02e0*/  SEL R7, R8, RZ, P3 ;  /* 0x000000ff08077207 */ /* 0x004fe40001800000 */
[----:B---3--:R-:W-:-:S04]  /*02f0*/  SEL R10, R10, RZ, P3 ;  /* 0x000000ff0a0a7207 */ /* 0x008fc80001800000 */
[C---:B------:R-:W-:Y:S01]  /*0300*/  FSETP.GT.AND P3, PT, R7.reuse, -R10, PT ;  /* 0x8000000a0700720b */ /* 0x040fe20003f64000 */
[----:B------:R-:W-:-:S12]  /*0310*/  FADD R7, R7, R10 ;  /* 0x0000000a07077221 */ /* 0x000fd80000000000 */
[----:B------:R-:W-:Y:S01]  /*0320*/  @!P3 FMUL R7, R7, 0.10000000149011611938 ;  /* 0x3dcccccd0707b820 */ /* 0x000fe20000400000 */
[----:B----4-:R-:W-:Y:S01]  /*0330*/  @P1 SEL R7, R6, RZ, P2 ;  /* 0x000000ff06071207 */ /* 0x010fe20001000000 */
[----:B------:R-:W-:Y:S06]  /*0340*/  @P0 EXIT ;  /* 0x000000000000094d */ /* 0x000fec0003800000 */
[----:B------:R-:W-:Y:S01]  /*0350*/  STG.E desc[UR4][R2.64], R7 ;  /* 0x0000000702007986 */ /* 0x000fe2000c101904 */
[----:B------:R-:W-:Y:S05]  /*0360*/  EXIT ;  /* 0x000000000000794d */ /* 0x000fea0003800000 */
.L_x_0:
[----:B------:R-:W-:-:S00]  /*0370*/  BRA `(.L_x_0) ;  /* 0xfffffffc00fc7947 */ /* 0x000fc0000383ffff */
[----:B------:R-:W-:-:S00]  /*0380*/  NOP ;  /* 0x0000000000007918 */ /* 0x000fc00000000000 */
[----:B------:R-:W-:-:S00]  /*0390*/  NOP ;  /* 0x0000000000007918 */ /* 0x000fc00000000000 */
[----:B------:R-:W-:-:S00]  /*03a0*/  NOP ;  /* 0x0000000000007918 */ /* 0x000fc00000000000 */
[----:B------:R-:W-:-:S00]  /*03b0*/  NOP ;  /* 0x0000000000007918 */ /* 0x000fc00000000000 */
[----:B------:R-:W-:-:S00]  /*03c0*/  NOP ;  /* 0x0000000000007918 */ /* 0x000fc00000000000 */
[----:B------:R-:W-:-:S00]  /*03d0*/  NOP ;  /* 0x0000000000007918 */ /* 0x000fc00000000000 */
[----:B------:R-:W-:-:S00]  /*03e0*/  NOP ;  /* 0x0000000000007918 */ /* 0x000fc00000000000 */
[----:B------:R-:W-:-:S00]  /*03f0*/  NOP ;  /* 0x0000000000007918 */ /* 0x000fc00000000000 */
.L_x_1:


//--------------------- .nv.constant0.triton_poi_fused_cat_1 --------------------------
	.section	.nv.constant0.triton_poi_fused_cat_1,"a",@progbits
	.sectionflags	@""
	.align	4
.nv.constant0.triton_poi_fused_cat_1:
	.zero		564
